	.headerflags	@"EF_CUDA_TEXMODE_UNIFIED EF_CUDA_64BIT_ADDRESS EF_CUDA_ACCELERATORS EF_CUDA_SM90 EF_CUDA_VIRTUAL_SM(EF_CUDA_SM90)"
	.elftype	@"ET_EXEC"


//--------------------- .nv.info                  --------------------------
	.section	.nv.info,"",@"SHT_CUDA_INFO"
	.align	4


	//----- nvinfo : EIATTR_REGCOUNT
	.align		4
        /*0000*/ 	.byte	0x04, 0x2f
        /*0002*/ 	.short	(.L_3 - .L_2)
	.align		4
.L_2:
        /*0004*/ 	.word	index@(triton_poi_fused__native_batch_norm_legit_no_training_convolution_6)
        /*0008*/ 	.word	0x00000017


	//----- nvinfo : EIATTR_MIN_STACK_SIZE
	.align		4
.L_3:
        /*000c*/ 	.byte	0x04, 0x12
        /*000e*/ 	.short	(.L_5 - .L_4)
	.align		4
.L_4:
        /*0010*/ 	.word	index@(triton_poi_fused__native_batch_norm_legit_no_training_convolution_6)
        /*0014*/ 	.word	0x00000000


	//----- nvinfo : EIATTR_FRAME_SIZE
	.align		4
.L_5:
        /*0018*/ 	.byte	0x04, 0x11
        /*001a*/ 	.short	(.L_7 - .L_6)
	.align		4
.L_6:
        /*001c*/ 	.word	index@(triton_poi_fused__native_batch_norm_legit_no_training_convolution_6)
        /*0020*/ 	.word	0x00000000


	//----- nvinfo : EIATTR_MIN_STACK_SIZE
	.align		4
.L_7:
        /*0024*/ 	.byte	0x04, 0x12
        /*0026*/ 	.short	(.L_9 - .L_8)
	.align		4
.L_8:
        /*0028*/ 	.word	index@(triton_poi_fused__native_batch_norm_legit_no_training_convolution_6)
        /*002c*/ 	.word	0x00000000
.L_9:


//--------------------- .nv.info.triton_poi_fused__native_batch_norm_legit_no_training_convolution_6 --------------------------
	.section	.nv.info.triton_poi_fused__native_batch_norm_legit_no_training_convolution_6,"",@"SHT_CUDA_INFO"
	.sectionflags	@""
	.align	4


	//----- nvinfo : EIATTR_CUDA_API_VERSION
	.align		4
        /*0000*/ 	.byte	0x04, 0x37
        /*0002*/ 	.short	(.L_11 - .L_10)
.L_10:
        /*0004*/ 	.word	0x0000007c


	//----- nvinfo : EIATTR_KPARAM_INFO
	.align		4
.L_11:
        /*0008*/ 	.byte	0x04, 0x17
        /*000a*/ 	.short	(.L_13 - .L_12)
.L_12:
        /*000c*/ 	.word	0x00000000
        /*0010*/ 	.short	0x0007
        /*0012*/ 	.short	0x0038
        /*0014*/ 	.byte	0x00, 0xf0, 0x11, 0x00


	//----- nvinfo : EIATTR_KPARAM_INFO
	.align		4
.L_13:
        /*0018*/ 	.byte	0x04, 0x17
        /*001a*/ 	.short	(.L_15 - .L_14)
.L_14:
        /*001c*/ 	.word	0x00000000
        /*0020*/ 	.short	0x0006
        /*0022*/ 	.short	0x0030
        /*0024*/ 	.byte	0x00, 0xf4, 0x21, 0x00


	//----- nvinfo : EIATTR_KPARAM_INFO
	.align		4
.L_15:
        /*0028*/ 	.byte	0x04, 0x17
        /*002a*/ 	.short	(.L_17 - .L_16)
.L_16:
        /*002c*/ 	.word	0x00000000
        /*0030*/ 	.short	0x0005
        /*0032*/ 	.short	0x0028
        /*0034*/ 	.byte	0x00, 0xf4, 0x21, 0x00


	//----- nvinfo : EIATTR_KPARAM_INFO
	.align		4
.L_17:
        /*0038*/ 	.byte	0x04, 0x17
        /*003a*/ 	.short	(.L_19 - .L_18)
.L_18:
        /*003c*/ 	.word	0x00000000
        /*0040*/ 	.short	0x0004
        /*0042*/ 	.short	0x0020
        /*0044*/ 	.byte	0x00, 0xf4, 0x21, 0x00


	//----- nvinfo : EIATTR_KPARAM_INFO
	.align		4
.L_19:
        /*0048*/ 	.byte	0x04, 0x17
        /*004a*/ 	.short	(.L_21 - .L_20)
.L_20:
        /*004c*/ 	.word	0x00000000
        /*0050*/ 	.short	0x0003
        /*0052*/ 	.short	0x0018
        /*0054*/ 	.byte	0x00, 0xf4, 0x21, 0x00


	//----- nvinfo : EIATTR_KPARAM_INFO
	.align		4
.L_21:
        /*0058*/ 	.byte	0x04, 0x17
        /*005a*/ 	.short	(.L_23 - .L_22)
.L_22:
        /*005c*/ 	.word	0x00000000
        /*0060*/ 	.short	0x0002
        /*0062*/ 	.short	0x0010
        /*0064*/ 	.byte	0x00, 0xf4, 0x21, 0x00


	//----- nvinfo : EIATTR_KPARAM_INFO
	.align		4
.L_23:
        /*0068*/ 	.byte	0x04, 0x17
        /*006a*/ 	.short	(.L_25 - .L_24)
.L_24:
        /*006c*/ 	.word	0x00000000
        /*0070*/ 	.short	0x0001
        /*0072*/ 	.short	0x0008
        /*0074*/ 	.byte	0x00, 0xf4, 0x21, 0x00


	//----- nvinfo : EIATTR_KPARAM_INFO
	.align		4
.L_25:
        /*0078*/ 	.byte	0x04, 0x17
        /*007a*/ 	.short	(.L_27 - .L_26)
.L_26:
        /*007c*/ 	.word	0x00000000
        /*0080*/ 	.short	0x0000
        /*0082*/ 	.short	0x0000
        /*0084*/ 	.byte	0x00, 0xf4, 0x21, 0x00


	//----- nvinfo : EIATTR_SPARSE_MMA_MASK
	.align		4
.L_27:
        /*0088*/ 	.byte	0x03, 0x50
        /*008a*/ 	.short	0x0000


	//----- nvinfo : EIATTR_MAXREG_COUNT
	.align		4
        /*008c*/ 	.byte	0x03, 0x1b
        /*008e*/ 	.short	0x00ff


	//----- nvinfo : EIATTR_EXIT_INSTR_OFFSETS
	.align		4
        /*0090*/ 	.byte	0x04, 0x1c
        /*0092*/ 	.short	(.L_29 - .L_28)


	//   ....[0]....
.L_28:
        /*0094*/ 	.word	0x000003f0


	//----- nvinfo : EIATTR_REQNTID
	.align		4
.L_29:
        /*0098*/ 	.byte	0x04, 0x10
        /*009a*/ 	.short	(.L_31 - .L_30)
.L_30:
        /*009c*/ 	.word	0x00000100
        /*00a0*/ 	.word	0x00000001
        /*00a4*/ 	.word	0x00000001


	//----- nvinfo : EIATTR_CBANK_PARAM_SIZE
	.align		4
.L_31:
        /*00a8*/ 	.byte	0x03, 0x19
        /*00aa*/ 	.short	0x003c


	//----- nvinfo : EIATTR_PARAM_CBANK
	.align		4
        /*00ac*/ 	.byte	0x04, 0x0a
        /*00ae*/ 	.short	(.L_33 - .L_32)
	.align		4
.L_32:
        /*00b0*/ 	.word	index@(.nv.constant0.triton_poi_fused__native_batch_norm_legit_no_training_convolution_6)
        /*00b4*/ 	.short	0x0210
        /*00b6*/ 	.short	0x003c


	//----- nvinfo : EIATTR_SW_WAR
	.align		4
.L_33:
        /*00b8*/ 	.byte	0x04, 0x36
        /*00ba*/ 	.short	(.L_35 - .L_34)
.L_34:
        /*00bc*/ 	.word	0x00000008
.L_35:


//--------------------- .nv.callgraph             --------------------------
	.section	.nv.callgraph,"",@"SHT_CUDA_CALLGRAPH"
	.align	4
	.sectionentsize	8
	.align		4
        /*0000*/ 	.word	0x00000000
	.align		4
        /*0004*/ 	.word	0xffffffff
	.align		4
        /*0008*/ 	.word	0x00000000
	.align		4
        /*000c*/ 	.word	0xfffffffe
	.align		4
        /*0010*/ 	.word	0x00000000
	.align		4
        /*0014*/ 	.word	0xfffffffd
	.align		4
        /*0018*/ 	.word	0x00000000
	.align		4
        /*001c*/ 	.word	0xfffffffc


//--------------------- .nv.constant4             --------------------------
	.section	.nv.constant4,"a",@progbits
	.align	8
	.align		8
.nv.constant4:
        /*0000*/ 	.dword	_$_str
	.align		8
        /*0008*/ 	.dword	_$_str_$_2


//--------------------- .text.triton_poi_fused__native_batch_norm_legit_no_training_convolution_6 --------------------------
	.section	.text.triton_poi_fused__native_batch_norm_legit_no_training_convolution_6,"ax",@progbits
	.align	128
        .global         triton_poi_fused__native_batch_norm_legit_no_training_convolution_6
        .type           triton_poi_fused__native_batch_norm_legit_no_training_convolution_6,@function
        .size           triton_poi_fused__native_batch_norm_legit_no_training_convolution_6,(.L_x_1 - triton_poi_fused__native_batch_norm_legit_no_training_convolution_6)
        .other          triton_poi_fused__native_batch_norm_legit_no_training_convolution_6,@"STO_CUDA_ENTRY STV_DEFAULT"
triton_poi_fused__native_batch_norm_legit_no_training_convolution_6:
.text.triton_poi_fused__native_batch_norm_legit_no_training_convolution_6:
[----:B------:R-:W-:Y:S01]  /*0000*/  LDC R1, c[0x0][0x28] ;  /* 0x00000a00ff017b82 */ /* 0x000fe20000000800 */
[----:B------:R-:W1:Y:S07]  /*0010*/  S2R R0, SR_TID.X ;  /* 0x0000000000007919 */ /* 0x000e6e0000002100 */
[----:B------:R-:W2:Y:S01]  /*0020*/  LDC.64 R6, c[0x0][0x228] ;  /* 0x00008a00ff067b82 */ /* 0x000ea20000000a00 */
[----:B------:R-:W-:Y:S01]  /*0030*/  ULDC.64 UR4, c[0x0][0x208] ;  /* 0x0000820000047ab9 */ /* 0x000fe20000000a00 */
[----:B------:R-:W3:Y:S06]  /*0040*/  S2R R5, SR_CTAID.X ;  /* 0x0000000000057919 */ /* 0x000eec0000002500 */
[----:B------:R-:W4:Y:S08]  /*0050*/  LDC.64 R12, c[0x0][0x218] ;  /* 0x00008600ff0c7b82 */ /* 0x000f300000000a00 */
[----:B------:R-:W5:Y:S08]  /*0060*/  LDC.64 R14, c[0x0][0x220] ;  /* 0x00008800ff0e7b82 */ /* 0x000f700000000a00 */
[----:B------:R-:W5:Y:S01]  /*0070*/  LDC.64 R10, c[0x0][0x238] ;  /* 0x00008e00ff0a7b82 */ /* 0x000f620000000a00 */
[----:B-1----:R-:W-:-:S07]  /*0080*/  SHF.L.U32 R0, R0, 0x1, RZ ;  /* 0x0000000100007819 */ /* 0x002fce00000006ff */
[----:B------:R-:W1:Y:S01]  /*0090*/  LDC.64 R16, c[0x0][0x230] ;  /* 0x00008c00ff107b82 */ /* 0x000e620000000a00 */
[----:B---3--:R-:W-:Y:S02]  /*00a0*/  SHF.R.S32.HI R3, RZ, 0x16, R5 ;  /* 0x00000016ff037819 */ /* 0x008fe40000011405 */
[----:B------:R-:W-:Y:S02]  /*00b0*/  LOP3.LUT R0, R0, 0x1fe, RZ, 0xc0, !PT ;  /* 0x000001fe00007812 */ /* 0x000fe400078ec0ff */
[----:B------:R-:W-:Y:S02]  /*00c0*/  SGXT R3, R3, 0x1 ;  /* 0x000000010303781a */ /* 0x000fe40000000200 */
[----:B------:R-:W-:-:S04]  /*00d0*/  LEA R0, R5, R0, 0x9 ;  /* 0x0000000005007211 */ /* 0x000fc800078e48ff */
[----:B------:R-:W-:-:S04]  /*00e0*/  LEA.HI R3, R3, R0, RZ, 0x5 ;  /* 0x0000000003037211 */ /* 0x000fc800078f28ff */
[----:B------:R-:W-:-:S04]  /*00f0*/  LOP3.LUT R3, R3, 0xffffffe0, RZ, 0xc0, !PT ;  /* 0xffffffe003037812 */ /* 0x000fc800078ec0ff */
[----:B------:R-:W-:Y:S02]  /*0100*/  IADD3 R8, R0, -R3, RZ ;  /* 0x8000000300087210 */ /* 0x000fe40007ffe0ff */
[----:B------:R-:W3:Y:S03]  /*0110*/  LDC.64 R2, c[0x0][0x210] ;  /* 0x00008400ff027b82 */ /* 0x000ee60000000a00 */
[----:B--2---:R-:W-:-:S06]  /*0120*/  IMAD.WIDE R6, R8, 0x4, R6 ;  /* 0x0000000408067825 */ /* 0x004fcc00078e0206 */
[----:B------:R-:W2:Y:S01]  /*0130*/  LDG.E.EL.64 R6, desc[UR4][R6.64] ;  /* 0x0000000406067981 */ /* 0x000ea2000c2e1b00 */
[----:B----4-:R-:W-:-:S04]  /*0140*/  IMAD.WIDE R12, R8, 0x4, R12 ;  /* 0x00000004080c7825 */ /* 0x010fc800078e020c */
[C---:B-----5:R-:W-:Y:S02]  /*0150*/  IMAD.WIDE R14, R8.reuse, 0x4, R14 ;  /* 0x00000004080e7825 */ /* 0x060fe400078e020e */
[----:B------:R-:W4:Y:S02]  /*0160*/  LDG.E.EL.64 R12, desc[UR4][R12.64] ;  /* 0x000000040c0c7981 */ /* 0x000f24000c2e1b00 */
[----:B0-----:R-:W-:Y:S02]  /*0170*/  IMAD.WIDE R10, R8, 0x4, R10 ;  /* 0x00000004080a7825 */ /* 0x001fe400078e020a */
[----:B------:R-:W5:Y:S02]  /*0180*/  LDG.E.EL.64 R14, desc[UR4][R14.64] ;  /* 0x000000040e0e7981 */ /* 0x000f64000c2e1b00 */
[----:B---3--:R-:W-:Y:S02]  /*0190*/  IMAD.WIDE R2, R0, 0x4, R2 ;  /* 0x0000000400027825 */ /* 0x008fe400078e0202 */
[----:B------:R-:W3:Y:S04]  /*01a0*/  LDG.E.EL.64 R10, desc[UR4][R10.64] ;  /* 0x000000040a0a7981 */ /* 0x000ee8000c2e1b00 */
[----:B------:R-:W4:Y:S01]  /*01b0*/  LDG.E.64 R4, desc[UR4][R2.64] ;  /* 0x0000000402047981 */ /* 0x000f22000c1e1b00 */
[----:B-1----:R-:W-:-:S05]  /*01c0*/  IMAD.WIDE R16, R8, 0x4, R16 ;  /* 0x0000000408107825 */ /* 0x002fca00078e0210 */
[----:B------:R0:W3:Y:S02]  /*01d0*/  LDG.E.EL.64 R8, desc[UR4][R16.64] ;  /* 0x0000000410087981 */ /* 0x0000e4000c2e1b00 */
[----:B0-----:R-:W-:Y:S01]  /*01e0*/  HFMA2.MMA R17, -RZ, RZ, 1.625, 0 ;  /* 0x3e800000ff117435 */ /* 0x001fe200000001ff */
[----:B--2---:R-:W-:Y:S01]  /*01f0*/  FADD R6, R6, 9.9999997473787516356e-06 ;  /* 0x3727c5ac06067421 */ /* 0x004fe20000000000 */
[----:B------:R-:W-:-:S03]  /*0200*/  FADD R18, R7, 9.9999997473787516356e-06 ;  /* 0x3727c5ac07127421 */ /* 0x000fc60000000000 */
[----:B------:R0:W1:Y:S08]  /*0210*/  MUFU.SQRT R19, R6 ;  /* 0x0000000600137308 */ /* 0x0000700000002000 */
[----:B------:R-:W2:Y:S01]  /*0220*/  MUFU.SQRT R20, R18 ;  /* 0x0000001200147308 */ /* 0x000ea20000002000 */
[----:B0-----:R-:W0:Y:S01]  /*0230*/  LDC.64 R6, c[0x0][0x240] ;  /* 0x00009000ff067b82 */ /* 0x001e220000000a00 */
[----:B-1----:R-:W-:-:S02]  /*0240*/  FSETP.GT.AND P0, PT, R19, 8.50705917302346158658e+37, PT ;  /* 0x7e8000001300780b */ /* 0x002fc40003f04000 */
[----:B------:R-:W-:Y:S02]  /*0250*/  FSETP.GEU.AND P2, PT, R19, 1.175494350822287508e-38, PT ;  /* 0x008000001300780b */ /* 0x000fe40003f4e000 */
[C---:B--2---:R-:W-:Y:S02]  /*0260*/  FSETP.GT.AND P1, PT, R20.reuse, 8.50705917302346158658e+37, PT ;  /* 0x7e8000001400780b */ /* 0x044fe40003f24000 */
[----:B------:R-:W-:-:S07]  /*0270*/  FSETP.GEU.AND P3, PT, R20, 1.175494350822287508e-38, PT ;  /* 0x008000001400780b */ /* 0x000fce0003f6e000 */
[----:B------:R-:W-:-:S04]  /*0280*/  @P0 FMUL R19, R19, 0.25 ;  /* 0x3e80000013130820 */ /* 0x000fc80000400000 */
[----:B------:R-:W-:Y:S01]  /*0290*/  @!P2 FMUL R19, R19, 16777216 ;  /* 0x4b8000001313a820 */ /* 0x000fe20000400000 */
[----:B------:R-:W-:-:S04]  /*02a0*/  @P1 FMUL R20, R20, 0.25 ;  /* 0x3e80000014141820 */ /* 0x000fc80000400000 */
[----:B------:R-:W-:Y:S01]  /*02b0*/  @!P3 FMUL R20, R20, 16777216 ;  /* 0x4b8000001414b820 */ /* 0x000fe20000400000 */
[----:B------:R-:W1:Y:S01]  /*02c0*/  MUFU.RCP R19, R19 ;  /* 0x0000001300137308 */ /* 0x000e620000001000 */
[----:B------:R-:W-:-:S07]  /*02d0*/  FSEL R16, R17, 1, P0 ;  /* 0x3f80000011107808 */ /* 0x000fce0000000000 */
[----:B------:R-:W2:Y:S01]  /*02e0*/  MUFU.RCP R20, R20 ;  /* 0x0000001400147308 */ /* 0x000ea20000001000 */
[----:B------:R-:W-:Y:S01]  /*02f0*/  FSEL R17, R17, 1, P1 ;  /* 0x3f80000011117808 */ /* 0x000fe20000800000 */
[----:B------:R-:W-:Y:S01]  /*0300*/  @!P2 FMUL R16, R16, 16777216 ;  /* 0x4b8000001010a820 */ /* 0x000fe20000400000 */
[----:B----4-:R-:W-:Y:S01]  /*0310*/  FADD R4, R4, R12 ;  /* 0x0000000c04047221 */ /* 0x010fe20000000000 */
[----:B------:R-:W-:Y:S02]  /*0320*/  FADD R5, R5, R13 ;  /* 0x0000000d05057221 */ /* 0x000fe40000000000 */
[----:B------:R-:W-:Y:S01]  /*0330*/  @!P3 FMUL R17, R17, 16777216 ;  /* 0x4b8000001111b820 */ /* 0x000fe20000400000 */
[----:B-1----:R-:W-:Y:S01]  /*0340*/  FMUL R19, R19, R16 ;  /* 0x0000001013137220 */ /* 0x002fe20000400000 */
[----:B-----5:R-:W-:Y:S01]  /*0350*/  FADD R14, -R14, R4 ;  /* 0x000000040e0e7221 */ /* 0x020fe20000000100 */
[----:B------:R-:W-:Y:S01]  /*0360*/  FADD R15, -R15, R5 ;  /* 0x000000050f0f7221 */ /* 0x000fe20000000100 */
[----:B--2---:R-:W-:-:S02]  /*0370*/  FMUL R12, R20, R17 ;  /* 0x00000011140c7220 */ /* 0x004fc40000400000 */
[----:B------:R-:W-:Y:S02]  /*0380*/  FMUL R19, R14, R19 ;  /* 0x000000130e137220 */ /* 0x000fe40000400000 */
[----:B------:R-:W-:Y:S01]  /*0390*/  FMUL R12, R15, R12 ;  /* 0x0000000c0f0c7220 */ /* 0x000fe20000400000 */
[----:B0-----:R-:W-:-:S04]  /*03a0*/  IMAD.WIDE R6, R0, 0x4, R6 ;  /* 0x0000000400067825 */ /* 0x001fc800078e0206 */
[----:B---3--:R-:W-:Y:S01]  /*03b0*/  FFMA R8, R8, R19, R10 ;  /* 0x0000001308087223 */ /* 0x008fe2000000000a */
[----:B------:R-:W-:Y:S01]  /*03c0*/  FFMA R9, R9, R12, R11 ;  /* 0x0000000c09097223 */ /* 0x000fe2000000000b */
[----:B------:R-:W-:Y:S04]  /*03d0*/  STG.E.64 desc[UR4][R2.64], R4 ;  /* 0x0000000402007986 */ /* 0x000fe8000c101b04 */
[----:B------:R-:W-:Y:S01]  /*03e0*/  STG.E.64 desc[UR4][R6.64], R8 ;  /* 0x0000000806007986 */ /* 0x000fe2000c101b04 */
[----:B------:R-:W-:Y:S05]  /*03f0*/  EXIT ;  /* 0x000000000000794d */ /* 0x000fea0003800000 */
.L_x_0:
[----:B------:R-:W-:-:S00]  /*0400*/  BRA `(.L_x_0) ;  /* 0xfffffffc00fc7947 */ /* 0x000fc0000383ffff */
[----:B------:R-:W-:-:S00]  /*0410*/  NOP ;  /* 0x0000000000007918 */ /* 0x000fc00000000000 */
        /* <DEDUP_REMOVED lines=14> */
.L_x_1:


//--------------------- .nv.global.init           --------------------------
	.section	.nv.global.init,"aw",@progbits
.nv.global.init:
	.type		_$_str,@object
	.size		_$_str,(_$_str_$_2 - _$_str)
_$_str:
        /*0000*/ 	.byte	0x5f, 0x5f, 0x43, 0x55, 0x44, 0x41, 0x5f, 0x46, 0x54, 0x5a, 0x00
	.type		_$_str_$_2,@object
	.size		_$_str_$_2,(.L_1 - _$_str_$_2)
_$_str_$_2:
        /*000b*/ 	.byte	0x5f, 0x5f, 0x43, 0x55, 0x44, 0x41, 0x5f, 0x50, 0x52, 0x45, 0x43, 0x5f, 0x53, 0x51, 0x52, 0x54
        /*001b*/ 	.byte	0x00
.L_1:


//--------------------- .nv.constant0.triton_poi_fused__native_batch_norm_legit_no_training_convolution_6 --------------------------
	.section	.nv.constant0.triton_poi_fused__native_batch_norm_legit_no_training_convolution_6,"a",@progbits
	.sectionflags	@""
	.align	4
.nv.constant0.triton_poi_fused__native_batch_norm_legit_no_training_convolution_6:
	.zero		588
